







.version 6.4
.target sm_30
.address_size 64





.visible .entry _Z8multiplyPfS_S_i(
.param .u64 _Z8multiplyPfS_S_i_param_0,
.param .u64 _Z8multiplyPfS_S_i_param_1,
.param .u64 _Z8multiplyPfS_S_i_param_2,
.param .u32 _Z8multiplyPfS_S_i_param_3
)
{
.reg .pred %p<3>;
.reg .f32 %f<57>;
.reg .b32 %r<38>;
.reg .b64 %rd<13>;

	.shared .align 4 .b8 _ZZ8multiplyPfS_S_iE13Left_shared_t[1024];

	.shared .align 4 .b8 _ZZ8multiplyPfS_S_iE14Right_shared_t[1024];

ld.param.u64 %rd3, [_Z8multiplyPfS_S_i_param_0];
ld.param.u64 %rd4, [_Z8multiplyPfS_S_i_param_1];
ld.param.u64 %rd5, [_Z8multiplyPfS_S_i_param_2];
ld.param.u32 %r19, [_Z8multiplyPfS_S_i_param_3];
mov.u32 %r1, %ntid.y;
mov.u32 %r2, %ctaid.y;
mov.u32 %r3, %ntid.x;
mov.u32 %r4, %ctaid.x;
mov.u32 %r5, %nctaid.x;
setp.eq.s32	%p1, %r5, 0;
mov.f32 %f56, 0f00000000;
@%p1 bra BB0_3;

mov.u32 %r21, %tid.y;
mov.u32 %r22, %tid.x;
shl.b32 %r23, %r21, 6;
mov.u32 %r24, _ZZ8multiplyPfS_S_iE13Left_shared_t;
add.s32 %r8, %r24, %r23;
shl.b32 %r25, %r22, 2;
add.s32 %r6, %r8, %r25;
mov.u32 %r26, _ZZ8multiplyPfS_S_iE14Right_shared_t;
add.s32 %r27, %r26, %r23;
add.s32 %r7, %r27, %r25;
add.s32 %r9, %r26, %r25;
mad.lo.s32 %r28, %r1, %r2, %r21;
mad.lo.s32 %r36, %r19, %r28, %r22;
mad.lo.s32 %r29, %r3, %r4, %r22;
mad.lo.s32 %r35, %r21, %r19, %r29;
shl.b32 %r12, %r19, 4;
cvta.to.global.u64 %rd1, %rd3;
cvta.to.global.u64 %rd2, %rd4;
mov.f32 %f56, 0f00000000;
mov.u32 %r37, 0;

BB0_2:
mul.wide.s32 %rd6, %r36, 4;
add.s64 %rd7, %rd1, %rd6;
ld.global.f32 %f6, [%rd7];
st.shared.f32 [%r6], %f6;
mul.wide.s32 %rd8, %r35, 4;
add.s64 %rd9, %rd2, %rd8;
ld.global.f32 %f7, [%rd9];
st.shared.f32 [%r7], %f7;
bar.sync 0;
ld.shared.f32 %f8, [%r9];
ld.shared.f32 %f9, [%r8];
fma.rn.f32 %f10, %f9, %f8, %f56;
ld.shared.f32 %f11, [%r9+64];
ld.shared.f32 %f12, [%r8+4];
fma.rn.f32 %f13, %f12, %f11, %f10;
ld.shared.f32 %f14, [%r9+128];
ld.shared.f32 %f15, [%r8+8];
fma.rn.f32 %f16, %f15, %f14, %f13;
ld.shared.f32 %f17, [%r9+192];
ld.shared.f32 %f18, [%r8+12];
fma.rn.f32 %f19, %f18, %f17, %f16;
ld.shared.f32 %f20, [%r9+256];
ld.shared.f32 %f21, [%r8+16];
fma.rn.f32 %f22, %f21, %f20, %f19;
ld.shared.f32 %f23, [%r9+320];
ld.shared.f32 %f24, [%r8+20];
fma.rn.f32 %f25, %f24, %f23, %f22;
ld.shared.f32 %f26, [%r9+384];
ld.shared.f32 %f27, [%r8+24];
fma.rn.f32 %f28, %f27, %f26, %f25;
ld.shared.f32 %f29, [%r9+448];
ld.shared.f32 %f30, [%r8+28];
fma.rn.f32 %f31, %f30, %f29, %f28;
ld.shared.f32 %f32, [%r9+512];
ld.shared.f32 %f33, [%r8+32];
fma.rn.f32 %f34, %f33, %f32, %f31;
ld.shared.f32 %f35, [%r9+576];
ld.shared.f32 %f36, [%r8+36];
fma.rn.f32 %f37, %f36, %f35, %f34;
ld.shared.f32 %f38, [%r9+640];
ld.shared.f32 %f39, [%r8+40];
fma.rn.f32 %f40, %f39, %f38, %f37;
ld.shared.f32 %f41, [%r9+704];
ld.shared.f32 %f42, [%r8+44];
fma.rn.f32 %f43, %f42, %f41, %f40;
ld.shared.f32 %f44, [%r9+768];
ld.shared.f32 %f45, [%r8+48];
fma.rn.f32 %f46, %f45, %f44, %f43;
ld.shared.f32 %f47, [%r9+832];
ld.shared.f32 %f48, [%r8+52];
fma.rn.f32 %f49, %f48, %f47, %f46;
ld.shared.f32 %f50, [%r9+896];
ld.shared.f32 %f51, [%r8+56];
fma.rn.f32 %f52, %f51, %f50, %f49;
ld.shared.f32 %f53, [%r9+960];
ld.shared.f32 %f54, [%r8+60];
fma.rn.f32 %f56, %f54, %f53, %f52;
bar.sync 0;
add.s32 %r36, %r36, 16;
add.s32 %r35, %r35, %r12;
add.s32 %r37, %r37, 1;
setp.lt.u32	%p2, %r37, %r5;
@%p2 bra BB0_2;

BB0_3:
mov.u32 %r30, %tid.y;
mad.lo.s32 %r31, %r1, %r2, %r30;
mov.u32 %r32, %tid.x;
mad.lo.s32 %r33, %r3, %r4, %r32;
mad.lo.s32 %r34, %r31, %r19, %r33;
cvta.to.global.u64 %rd10, %rd5;
mul.wide.s32 %rd11, %r34, 4;
add.s64 %rd12, %rd10, %rd11;
st.global.f32 [%rd12], %f56;
ret;
}




// ===== COMPILED SASS (sm_100) =====

	.target	sm_100

	.elftype	@"ET_EXEC"


//--------------------- .note.nv.tkinfo           --------------------------
	.section	.note.nv.tkinfo,"",@"SHT_NOTE"
	.sectionflags	@"SHF_NOTE_NV_TKINFO"
	.tkinfo
        /*0018*/ 	.word	0x00000002
        /*0030*/ 	.string	""
        /*0030*/ 	.string	"ptxas"
        /*0030*/ 	.string	"Cuda compilation tools, release 13.0, V13.0.88"
        /*0030*/ 	.string	"Build cuda_13.0.r13.0/compiler.36424714_0"
        /*0030*/ 	.string	"-arch sm_100 "



//--------------------- .note.nv.cuinfo           --------------------------
	.section	.note.nv.cuinfo,"",@"SHT_NOTE"
	.sectionflags	@"SHF_NOTE_NV_CUINFO"
        /*0018*/ 	.short	0x0002
        /*001a*/ 	.short	0x001e
        /*001c*/ 	.short	0x0082
	.zero		2


//--------------------- .nv.info                  --------------------------
	.section	.nv.info,"",@"SHT_CUDA_INFO"
	.align	4


	//----- nvinfo : EIATTR_REGCOUNT
	.align		4
        /*0000*/ 	.byte	0x04, 0x2f
        /*0002*/ 	.short	(.L_1 - .L_0)
	.align		4
.L_0:
        /*0004*/ 	.word	index@(_Z8multiplyPfS_S_i)
        /*0008*/ 	.word	0x00000020


	//----- nvinfo : EIATTR_FRAME_SIZE
	.align		4
.L_1:
        /*000c*/ 	.byte	0x04, 0x11
        /*000e*/ 	.short	(.L_3 - .L_2)
	.align		4
.L_2:
        /*0010*/ 	.word	index@(_Z8multiplyPfS_S_i)
        /*0014*/ 	.word	0x00000000


	//----- nvinfo : EIATTR_MIN_STACK_SIZE
	.align		4
.L_3:
        /*0018*/ 	.byte	0x04, 0x12
        /*001a*/ 	.short	(.L_5 - .L_4)
	.align		4
.L_4:
        /*001c*/ 	.word	index@(_Z8multiplyPfS_S_i)
        /*0020*/ 	.word	0x00000000
.L_5:


//--------------------- .nv.compat                --------------------------
	.section	.nv.compat,"",@"SHT_CUDA_COMPAT_INFO"
	.align	4
        /*0000*/ 	.byte	0x02, 0x09, 0x00, 0x00, 0x02, 0x02, 0x01, 0x00, 0x02, 0x05, 0x05, 0x00, 0x03, 0x07, 0x01, 0x01
        /*0010*/ 	.byte	0x02, 0x03, 0x00, 0x00, 0x02, 0x06, 0x01, 0x00, 0x04, 0x0b, 0x08, 0x00, 0x09, 0x00, 0x00, 0x00
        /*0020*/ 	.byte	0x00, 0x00, 0x00, 0x00


//--------------------- .nv.info._Z8multiplyPfS_S_i --------------------------
	.section	.nv.info._Z8multiplyPfS_S_i,"",@"SHT_CUDA_INFO"
	.sectionflags	@""
	.align	4


	//----- nvinfo : EIATTR_CUDA_API_VERSION
	.align		4
        /*0000*/ 	.byte	0x04, 0x37
        /*0002*/ 	.short	(.L_7 - .L_6)
.L_6:
        /*0004*/ 	.word	0x00000082


	//----- nvinfo : EIATTR_KPARAM_INFO
	.align		4
.L_7:
        /*0008*/ 	.byte	0x04, 0x17
        /*000a*/ 	.short	(.L_9 - .L_8)
.L_8:
        /*000c*/ 	.word	0x00000000
        /*0010*/ 	.short	0x0003
        /*0012*/ 	.short	0x0018
        /*0014*/ 	.byte	0x00, 0xf0, 0x11, 0x00


	//----- nvinfo : EIATTR_KPARAM_INFO
	.align		4
.L_9:
        /*0018*/ 	.byte	0x04, 0x17
        /*001a*/ 	.short	(.L_11 - .L_10)
.L_10:
        /*001c*/ 	.word	0x00000000
        /*0020*/ 	.short	0x0002
        /*0022*/ 	.short	0x0010
        /*0024*/ 	.byte	0x00, 0xf0, 0x21, 0x00


	//----- nvinfo : EIATTR_KPARAM_INFO
	.align		4
.L_11:
        /*0028*/ 	.byte	0x04, 0x17
        /*002a*/ 	.short	(.L_13 - .L_12)
.L_12:
        /*002c*/ 	.word	0x00000000
        /*0030*/ 	.short	0x0001
        /*0032*/ 	.short	0x0008
        /*0034*/ 	.byte	0x00, 0xf0, 0x21, 0x00


	//----- nvinfo : EIATTR_KPARAM_INFO
	.align		4
.L_13:
        /*0038*/ 	.byte	0x04, 0x17
        /*003a*/ 	.short	(.L_15 - .L_14)
.L_14:
        /*003c*/ 	.word	0x00000000
        /*0040*/ 	.short	0x0000
        /*0042*/ 	.short	0x0000
        /*0044*/ 	.byte	0x00, 0xf0, 0x21, 0x00


	//----- nvinfo : EIATTR_SPARSE_MMA_MASK
	.align		4
.L_15:
        /*0048*/ 	.byte	0x03, 0x50
        /*004a*/ 	.short	0x0000


	//----- nvinfo : EIATTR_MAXREG_COUNT
	.align		4
        /*004c*/ 	.byte	0x03, 0x1b
        /*004e*/ 	.short	0x00ff


	//----- nvinfo : EIATTR_NUM_BARRIERS
	.align		4
        /*0050*/ 	.byte	0x02, 0x4c
        /*0052*/ 	.byte	0x01
	.zero		1


	//----- nvinfo : EIATTR_MERCURY_ISA_VERSION
	.align		4
        /*0054*/ 	.byte	0x03, 0x5f
        /*0056*/ 	.short	0x0101


	//----- nvinfo : EIATTR_VRC_CTA_INIT_COUNT
	.align		4
        /*0058*/ 	.byte	0x02, 0x4a
	.zero		1
	.zero		1


	//----- nvinfo : EIATTR_EXIT_INSTR_OFFSETS
	.align		4
        /*005c*/ 	.byte	0x04, 0x1c
        /*005e*/ 	.short	(.L_17 - .L_16)


	//   ....[0]....
.L_16:
        /*0060*/ 	.word	0x00000590


	//----- nvinfo : EIATTR_CBANK_PARAM_SIZE
	.align		4
.L_17:
        /*0064*/ 	.byte	0x03, 0x19
        /*0066*/ 	.short	0x001c


	//----- nvinfo : EIATTR_PARAM_CBANK
	.align		4
        /*0068*/ 	.byte	0x04, 0x0a
        /*006a*/ 	.short	(.L_19 - .L_18)
	.align		4
.L_18:
        /*006c*/ 	.word	index@(.nv.constant0._Z8multiplyPfS_S_i)
        /*0070*/ 	.short	0x0380
        /*0072*/ 	.short	0x001c


	//----- nvinfo : EIATTR_SW_WAR
	.align		4
.L_19:
        /*0074*/ 	.byte	0x04, 0x36
        /*0076*/ 	.short	(.L_21 - .L_20)
.L_20:
        /*0078*/ 	.word	0x00000008
.L_21:


//--------------------- .nv.callgraph             --------------------------
	.section	.nv.callgraph,"",@"SHT_CUDA_CALLGRAPH"
	.align	4
	.sectionentsize	8
	.align		4
        /*0000*/ 	.word	0x00000000
	.align		4
        /*0004*/ 	.word	0xffffffff
	.align		4
        /*0008*/ 	.word	0x00000000
	.align		4
        /*000c*/ 	.word	0xfffffffe
	.align		4
        /*0010*/ 	.word	0x00000000
	.align		4
        /*0014*/ 	.word	0xfffffffd
	.align		4
        /*0018*/ 	.word	0x00000000
	.align		4
        /*001c*/ 	.word	0xfffffffc


//--------------------- .text._Z8multiplyPfS_S_i  --------------------------
	.section	.text._Z8multiplyPfS_S_i,"ax",@progbits
	.align	128
        .global         _Z8multiplyPfS_S_i
        .type           _Z8multiplyPfS_S_i,@function
        .size           _Z8multiplyPfS_S_i,(.L_x_3 - _Z8multiplyPfS_S_i)
        .other          _Z8multiplyPfS_S_i,@"STO_CUDA_ENTRY STV_DEFAULT"
_Z8multiplyPfS_S_i:
.text._Z8multiplyPfS_S_i:
[----:B------:R-:W-:Y:S01]  /*0000*/  LDC R1, c[0x0][0x37c] ;  /* 0x0000df00ff017b82 */ /* 0x000fe20000000800 */
[----:B------:R-:W0:Y:S01]  /*0010*/  LDCU UR7, c[0x0][0x364] ;  /* 0x00006c80ff0777ac */ /* 0x000e220008000800 */
[----:B------:R-:W1:Y:S01]  /*0020*/  S2R R0, SR_CTAID.Y ;  /* 0x0000000000007919 */ /* 0x000e620000002600 */
[----:B------:R-:W-:Y:S01]  /*0030*/  HFMA2 R7, -RZ, RZ, 0, 0 ;  /* 0x00000000ff077431 */ /* 0x000fe200000001ff */
[----:B------:R-:W2:Y:S01]  /*0040*/  LDCU UR10, c[0x0][0x360] ;  /* 0x00006c00ff0a77ac */ /* 0x000ea20008000800 */
[----:B------:R-:W3:Y:S01]  /*0050*/  S2R R14, SR_CTAID.X ;  /* 0x00000000000e7919 */ /* 0x000ee20000002500 */
[----:B------:R-:W4:Y:S01]  /*0060*/  LDCU UR11, c[0x0][0x370] ;  /* 0x00006e00ff0b77ac */ /* 0x000f220008000800 */
[----:B------:R-:W0:Y:S01]  /*0070*/  LDCU.64 UR8, c[0x0][0x358] ;  /* 0x00006b00ff0877ac */ /* 0x000e220008000a00 */
[----:B----4-:R-:W-:-:S09]  /*0080*/  UISETP.NE.AND UP0, UPT, UR11, URZ, UPT ;  /* 0x000000ff0b00728c */ /* 0x010fd2000bf05270 */
[----:B0-2---:R-:W-:Y:S05]  /*0090*/  BRA.U !UP0, `(.L_x_0) ;  /* 0x0000000508187547 */ /* 0x005fea000b800000 */
[----:B------:R-:W1:Y:S01]  /*00a0*/  S2R R5, SR_TID.Y ;  /* 0x0000000000057919 */ /* 0x000e620000002200 */
[----:B------:R-:W0:Y:S01]  /*00b0*/  S2UR UR6, SR_CgaCtaId ;  /* 0x00000000000679c3 */ /* 0x000e220000008800 */
[----:B------:R-:W-:Y:S01]  /*00c0*/  UMOV UR4, 0x400 ;  /* 0x0000040000047882 */ /* 0x000fe20000000000 */
[----:B------:R-:W-:Y:S01]  /*00d0*/  MOV R7, RZ ;  /* 0x000000ff00077202 */ /* 0x000fe20000000f00 */
[----:B------:R-:W3:Y:S01]  /*00e0*/  S2R R17, SR_TID.X ;  /* 0x0000000000117919 */ /* 0x000ee20000002100 */
[----:B------:R-:W-:-:S04]  /*00f0*/  UIADD3 UR5, UPT, UPT, UR4, 0x400, URZ ;  /* 0x0000040004057890 */ /* 0x000fc8000fffe0ff */
[----:B------:R-:W2:Y:S08]  /*0100*/  LDC R16, c[0x0][0x398] ;  /* 0x0000e600ff107b82 */ /* 0x000eb00000000800 */
[----:B------:R-:W4:Y:S08]  /*0110*/  LDC.64 R12, c[0x0][0x380] ;  /* 0x0000e000ff0c7b82 */ /* 0x000f300000000a00 */
[----:B------:R-:W4:Y:S01]  /*0120*/  LDC.64 R2, c[0x0][0x388] ;  /* 0x0000e200ff027b82 */ /* 0x000f220000000a00 */
[----:B0-----:R-:W-:-:S02]  /*0130*/  ULEA UR5, UR6, UR5, 0x18 ;  /* 0x0000000506057291 */ /* 0x001fc4000f8ec0ff */
[----:B------:R-:W-:Y:S01]  /*0140*/  ULEA UR4, UR6, UR4, 0x18 ;  /* 0x0000000406047291 */ /* 0x000fe2000f8ec0ff */
[----:B-1----:R-:W-:-:S03]  /*0150*/  IMAD R15, R0, UR7, R5 ;  /* 0x00000007000f7c24 */ /* 0x002fc6000f8e0205 */
[C---:B------:R-:W-:Y:S02]  /*0160*/  LEA R21, R5.reuse, UR5, 0x6 ;  /* 0x0000000505157c11 */ /* 0x040fe4000f8e30ff */
[----:B------:R-:W-:Y:S01]  /*0170*/  LEA R18, R5, UR4, 0x6 ;  /* 0x0000000405127c11 */ /* 0x000fe2000f8e30ff */
[--C-:B---3--:R-:W-:Y:S01]  /*0180*/  IMAD R19, R14, UR10, R17.reuse ;  /* 0x0000000a0e137c24 */ /* 0x108fe2000f8e0211 */
[----:B------:R-:W-:Y:S01]  /*0190*/  LEA R20, R17, UR5, 0x2 ;  /* 0x0000000511147c11 */ /* 0x000fe2000f8e10ff */
[-C--:B--2---:R-:W-:Y:S01]  /*01a0*/  IMAD R15, R15, R16.reuse, R17 ;  /* 0x000000100f0f7224 */ /* 0x084fe200078e0211 */
[----:B------:R-:W-:Y:S01]  /*01b0*/  LEA R21, R17, R21, 0x2 ;  /* 0x0000001511157211 */ /* 0x000fe200078e10ff */
[----:B------:R-:W-:Y:S01]  /*01c0*/  IMAD R19, R5, R16, R19 ;  /* 0x0000001005137224 */ /* 0x000fe200078e0213 */
[----:B------:R-:W-:Y:S01]  /*01d0*/  LEA R17, R17, R18, 0x2 ;  /* 0x0000001211117211 */ /* 0x000fe200078e10ff */
[----:B------:R-:W-:-:S06]  /*01e0*/  UMOV UR4, URZ ;  /* 0x000000ff00047c82 */ /* 0x000fcc0008000000 */
.L_x_1:
[----:B----4-:R-:W-:-:S04]  /*01f0*/  IMAD.WIDE R26, R15, 0x4, R12 ;  /* 0x000000040f1a7825 */ /* 0x010fc800078e020c */
[----:B------:R-:W-:Y:S02]  /*0200*/  IMAD.WIDE R4, R19, 0x4, R2 ;  /* 0x0000000413047825 */ /* 0x000fe400078e0202 */
[----:B------:R-:W2:Y:S04]  /*0210*/  LDG.E R26, desc[UR8][R26.64] ;  /* 0x000000081a1a7981 */ /* 0x000ea8000c1e1900 */
[----:B------:R-:W3:Y:S01]  /*0220*/  LDG.E R22, desc[UR8][R4.64] ;  /* 0x0000000804167981 */ /* 0x000ee2000c1e1900 */
[----:B------:R-:W-:Y:S01]  /*0230*/  UIADD3 UR4, UPT, UPT, UR4, 0x1, URZ ;  /* 0x0000000104047890 */ /* 0x000fe2000fffe0ff */
[----:B------:R-:W-:Y:S02]  /*0240*/  IADD3 R15, PT, PT, R15, 0x10, RZ ;  /* 0x000000100f0f7810 */ /* 0x000fe40007ffe0ff */
[----:B------:R-:W-:Y:S01]  /*0250*/  LEA R19, R16, R19, 0x4 ;  /* 0x0000001310137211 */ /* 0x000fe200078e20ff */
[----:B------:R-:W-:Y:S01]  /*0260*/  UISETP.GE.U32.AND UP0, UPT, UR4, UR11, UPT ;  /* 0x0000000b0400728c */ /* 0x000fe2000bf06070 */
[----:B--2---:R-:W-:Y:S04]  /*0270*/  STS [R17], R26 ;  /* 0x0000001a11007388 */ /* 0x004fe80000000800 */
[----:B---3--:R-:W-:Y:S01]  /*0280*/  STS [R21], R22 ;  /* 0x0000001615007388 */ /* 0x008fe20000000800 */
[----:B------:R-:W-:Y:S06]  /*0290*/  BAR.SYNC.DEFER_BLOCKING 0x0 ;  /* 0x0000000000007b1d */ /* 0x000fec0000010000 */
[----:B------:R-:W-:Y:S04]  /*02a0*/  LDS R6, [R20] ;  /* 0x0000000014067984 */ /* 0x000fe80000000800 */
[----:B------:R-:W0:Y:S04]  /*02b0*/  LDS.128 R8, [R18] ;  /* 0x0000000012087984 */ /* 0x000e280000000c00 */
[----:B------:R-:W1:Y:S04]  /*02c0*/  LDS R29, [R20+0x40] ;  /* 0x00004000141d7984 */ /* 0x000e680000000800 */
[----:B------:R-:W2:Y:S04]  /*02d0*/  LDS R23, [R20+0x80] ;  /* 0x0000800014177984 */ /* 0x000ea80000000800 */
[----:B------:R-:W3:Y:S04]  /*02e0*/  LDS R24, [R20+0xc0] ;  /* 0x0000c00014187984 */ /* 0x000ee80000000800 */
[----:B------:R-:W-:Y:S04]  /*02f0*/  LDS R25, [R20+0x100] ;  /* 0x0001000014197984 */ /* 0x000fe80000000800 */
[----:B------:R-:W-:Y:S04]  /*0300*/  LDS R22, [R20+0x140] ;  /* 0x0001400014167984 */ /* 0x000fe80000000800 */
[----:B------:R-:W-:Y:S01]  /*0310*/  LDS R26, [R20+0x1c0] ;  /* 0x0001c000141a7984 */ /* 0x000fe20000000800 */
[----:B0-----:R-:W-:-:S03]  /*0320*/  FFMA R8, R6, R8, R7 ;  /* 0x0000000806087223 */ /* 0x001fc60000000007 */
[----:B------:R-:W0:Y:S01]  /*0330*/  LDS.128 R4, [R18+0x10] ;  /* 0x0000100012047984 */ /* 0x000e220000000c00 */
[----:B-1----:R-:W-:-:S04]  /*0340*/  FFMA R8, R29, R9, R8 ;  /* 0x000000091d087223 */ /* 0x002fc80000000008 */
[----:B--2---:R-:W-:Y:S02]  /*0350*/  FFMA R9, R23, R10, R8 ;  /* 0x0000000a17097223 */ /* 0x004fe40000000008 */
[----:B------:R-:W1:Y:S02]  /*0360*/  LDS R23, [R20+0x180] ;  /* 0x0001800014177984 */ /* 0x000e640000000800 */
[----:B---3--:R-:W-:Y:S02]  /*0370*/  FFMA R24, R24, R11, R9 ;  /* 0x0000000b18187223 */ /* 0x008fe40000000009 */
[----:B------:R-:W-:Y:S02]  /*0380*/  LDS.128 R8, [R18+0x20] ;  /* 0x0000200012087984 */ /* 0x000fe40000000c00 */
[----:B0-----:R-:W-:Y:S02]  /*0390*/  FFMA R27, R25, R4, R24 ;  /* 0x00000004191b7223 */ /* 0x001fe40000000018 */
[----:B------:R-:W0:Y:S02]  /*03a0*/  LDS R25, [R20+0x200] ;  /* 0x0002000014197984 */ /* 0x000e240000000800 */
[----:B------:R-:W-:-:S02]  /*03b0*/  FFMA R22, R22, R5, R27 ;  /* 0x0000000516167223 */ /* 0x000fc4000000001b */
[----:B------:R-:W2:Y:S02]  /*03c0*/  LDS R24, [R20+0x240] ;  /* 0x0002400014187984 */ /* 0x000ea40000000800 */
[----:B-1----:R-:W-:Y:S02]  /*03d0*/  FFMA R5, R23, R6, R22 ;  /* 0x0000000617057223 */ /* 0x002fe40000000016 */
[----:B------:R-:W1:Y:S02]  /*03e0*/  LDS R23, [R20+0x280] ;  /* 0x0002800014177984 */ /* 0x000e640000000800 */
[----:B------:R-:W-:Y:S02]  /*03f0*/  FFMA R26, R26, R7, R5 ;  /* 0x000000071a1a7223 */ /* 0x000fe40000000005 */
[----:B------:R-:W3:Y:S04]  /*0400*/  LDS R22, [R20+0x2c0] ;  /* 0x0002c00014167984 */ /* 0x000ee80000000800 */
[----:B------:R-:W-:Y:S01]  /*0410*/  LDS.128 R4, [R18+0x30] ;  /* 0x0000300012047984 */ /* 0x000fe20000000c00 */
[----:B0-----:R-:W-:-:S03]  /*0420*/  FFMA R27, R25, R8, R26 ;  /* 0x00000008191b7223 */ /* 0x001fc6000000001a */
[----:B------:R-:W0:Y:S01]  /*0430*/  LDS R25, [R20+0x300] ;  /* 0x0003000014197984 */ /* 0x000e220000000800 */
[----:B--2---:R-:W-:-:S03]  /*0440*/  FFMA R24, R24, R9, R27 ;  /* 0x0000000918187223 */ /* 0x004fc6000000001b */
[----:B------:R-:W2:Y:S01]  /*0450*/  LDS R27, [R20+0x340] ;  /* 0x00034000141b7984 */ /* 0x000ea20000000800 */
[----:B-1----:R-:W-:-:S03]  /*0460*/  FFMA R23, R23, R10, R24 ;  /* 0x0000000a17177223 */ /* 0x002fc60000000018 */
[----:B------:R-:W1:Y:S01]  /*0470*/  LDS R9, [R20+0x380] ;  /* 0x0003800014097984 */ /* 0x000e620000000800 */
[----:B---3--:R-:W-:-:S03]  /*0480*/  FFMA R22, R22, R11, R23 ;  /* 0x0000000b16167223 */ /* 0x008fc60000000017 */
[----:B------:R-:W3:Y:S01]  /*0490*/  LDS R8, [R20+0x3c0] ;  /* 0x0003c00014087984 */ /* 0x000ee20000000800 */
[----:B0-----:R-:W-:-:S04]  /*04a0*/  FFMA R4, R25, R4, R22 ;  /* 0x0000000419047223 */ /* 0x001fc80000000016 */
[----:B--2---:R-:W-:-:S04]  /*04b0*/  FFMA R4, R27, R5, R4 ;  /* 0x000000051b047223 */ /* 0x004fc80000000004 */
[----:B-1----:R-:W-:-:S04]  /*04c0*/  FFMA R9, R9, R6, R4 ;  /* 0x0000000609097223 */ /* 0x002fc80000000004 */
[----:B---3--:R-:W-:Y:S01]  /*04d0*/  FFMA R7, R8, R7, R9 ;  /* 0x0000000708077223 */ /* 0x008fe20000000009 */
[----:B------:R-:W-:Y:S06]  /*04e0*/  BAR.SYNC.DEFER_BLOCKING 0x0 ;  /* 0x0000000000007b1d */ /* 0x000fec0000010000 */
[----:B------:R-:W-:Y:S05]  /*04f0*/  BRA.U !UP0, `(.L_x_1) ;  /* 0xfffffffd083c7547 */ /* 0x000fea000b83ffff */
.L_x_0:
[----:B------:R-:W1:Y:S01]  /*0500*/  S2R R5, SR_TID.Y ;  /* 0x0000000000057919 */ /* 0x000e620000002200 */
[----:B------:R-:W0:Y:S01]  /*0510*/  LDC.64 R2, c[0x0][0x390] ;  /* 0x0000e400ff027b82 */ /* 0x000e220000000a00 */
[----:B------:R-:W2:Y:S01]  /*0520*/  LDCU UR4, c[0x0][0x398] ;  /* 0x00007300ff0477ac */ /* 0x000ea20008000800 */
[----:B------:R-:W3:Y:S01]  /*0530*/  S2R R9, SR_TID.X ;  /* 0x0000000000097919 */ /* 0x000ee20000002100 */
[----:B-1----:R-:W-:Y:S02]  /*0540*/  IMAD R5, R0, UR7, R5 ;  /* 0x0000000700057c24 */ /* 0x002fe4000f8e0205 */
[----:B---3--:R-:W-:-:S04]  /*0550*/  IMAD R14, R14, UR10, R9 ;  /* 0x0000000a0e0e7c24 */ /* 0x008fc8000f8e0209 */
[----:B--2---:R-:W-:-:S04]  /*0560*/  IMAD R5, R5, UR4, R14 ;  /* 0x0000000405057c24 */ /* 0x004fc8000f8e020e */
[----:B0-----:R-:W-:-:S05]  /*0570*/  IMAD.WIDE R2, R5, 0x4, R2 ;  /* 0x0000000405027825 */ /* 0x001fca00078e0202 */
[----:B------:R-:W-:Y:S01]  /*0580*/  STG.E desc[UR8][R2.64], R7 ;  /* 0x0000000702007986 */ /* 0x000fe2000c101908 */
[----:B------:R-:W-:Y:S05]  /*0590*/  EXIT ;  /* 0x000000000000794d */ /* 0x000fea0003800000 */
.L_x_2:
[----:B------:R-:W-:-:S00]  /*05a0*/  BRA `(.L_x_2) ;  /* 0xfffffffc00fc7947 */ /* 0x000fc0000383ffff */
[----:B------:R-:W-:-:S00]  /*05b0*/  NOP ;  /* 0x0000000000007918 */ /* 0x000fc00000000000 */
        /* <DEDUP_REMOVED lines=12> */
.L_x_3:


//--------------------- .nv.shared._Z8multiplyPfS_S_i --------------------------
	.section	.nv.shared._Z8multiplyPfS_S_i,"aw",@nobits
	.sectionflags	@""
	.align	4
.nv.shared._Z8multiplyPfS_S_i:
	.zero		3072


//--------------------- .nv.shared.reserved.0     --------------------------
	.section	.nv.shared.reserved.0,"aw",@nobits
	.weak		__nv_reservedSMEM_offset_0_alias
	.size		__nv_reservedSMEM_offset_0_alias, 0, 64
	.other		__nv_reservedSMEM_offset_0_alias,@"STO_CUDA_RESERVED_SHARED STV_DEFAULT"
__nv_reservedSMEM_offset_0_alias:
	.zero		0
	.zero		64


//--------------------- .nv.constant0._Z8multiplyPfS_S_i --------------------------
	.section	.nv.constant0._Z8multiplyPfS_S_i,"a",@progbits
	.sectionflags	@""
	.align	4
.nv.constant0._Z8multiplyPfS_S_i:
	.zero		924


//--------------------- SYMBOLS --------------------------

	.type		.nv.reservedSmem.offset0,@object
	.size		.nv.reservedSmem.offset0,0x4
	.type		.nv.reservedSmem.cap,@object
	.size		.nv.reservedSmem.cap,0x4
